//
// Generated by NVIDIA NVVM Compiler
//
// Compiler Build ID: CL-36424714
// Cuda compilation tools, release 13.0, V13.0.88
// Based on NVVM 20.0.0
//

.version 9.0
.target sm_100
.address_size 64

	// .globl	_Z10add_one_v1iPf

.visible .entry _Z10add_one_v1iPf(
	.param .u32 _Z10add_one_v1iPf_param_0,
	.param .u64 .ptr .align 1 _Z10add_one_v1iPf_param_1
)
{
	.reg .b32 	%r<5>;
	.reg .b32 	%f<3>;
	.reg .b64 	%rd<5>;

	ld.param.u32 	%r1, [_Z10add_one_v1iPf_param_0];
	ld.param.u64 	%rd1, [_Z10add_one_v1iPf_param_1];
	cvta.to.global.u64 	%rd2, %rd1;
	mov.u32 	%r2, %tid.x;
	mov.u32 	%r3, %tid.y;
	mad.lo.s32 	%r4, %r1, %r3, %r2;
	mul.wide.s32 	%rd3, %r4, 4;
	add.s64 	%rd4, %rd2, %rd3;
	ld.global.f32 	%f1, [%rd4];
	add.f32 	%f2, %f1, 0f3F800000;
	st.global.f32 	[%rd4], %f2;
	ret;

}
	// .globl	_Z10add_one_v2iPf
.visible .entry _Z10add_one_v2iPf(
	.param .u32 _Z10add_one_v2iPf_param_0,
	.param .u64 .ptr .align 1 _Z10add_one_v2iPf_param_1
)
{
	.reg .pred 	%p<2>;
	.reg .b32 	%r<11>;
	.reg .b32 	%f<3>;
	.reg .b64 	%rd<5>;

	ld.param.u32 	%r2, [_Z10add_one_v2iPf_param_0];
	ld.param.u64 	%rd1, [_Z10add_one_v2iPf_param_1];
	mov.u32 	%r3, %ctaid.x;
	mov.u32 	%r4, %ntid.x;
	mov.u32 	%r5, %tid.x;
	mad.lo.s32 	%r1, %r3, %r4, %r5;
	setp.ge.s32 	%p1, %r1, %r2;
	@%p1 bra 	$L__BB1_2;
	cvta.to.global.u64 	%rd2, %rd1;
	mov.u32 	%r6, %tid.y;
	mov.u32 	%r7, %ntid.y;
	mov.u32 	%r8, %ctaid.y;
	mad.lo.s32 	%r9, %r8, %r7, %r6;
	mad.lo.s32 	%r10, %r9, %r2, %r1;
	mul.wide.s32 	%rd3, %r10, 4;
	add.s64 	%rd4, %rd2, %rd3;
	ld.global.f32 	%f1, [%rd4];
	add.f32 	%f2, %f1, 0f3F800000;
	st.global.f32 	[%rd4], %f2;
$L__BB1_2:
	ret;

}


// ===== COMPILED SASS (sm_100) =====

	.target	sm_100

	.elftype	@"ET_EXEC"


//--------------------- .note.nv.tkinfo           --------------------------
	.section	.note.nv.tkinfo,"",@"SHT_NOTE"
	.sectionflags	@"SHF_NOTE_NV_TKINFO"
	.tkinfo
        /*0018*/ 	.word	0x00000002
        /*0030*/ 	.string	""
        /*0030*/ 	.string	"ptxas"
        /*0030*/ 	.string	"Cuda compilation tools, release 13.0, V13.0.88"
        /*0030*/ 	.string	"Build cuda_13.0.r13.0/compiler.36424714_0"
        /*0030*/ 	.string	"-arch sm_100 -m 64 "



//--------------------- .note.nv.cuinfo           --------------------------
	.section	.note.nv.cuinfo,"",@"SHT_NOTE"
	.sectionflags	@"SHF_NOTE_NV_CUINFO"
        /*0018*/ 	.short	0x0002
        /*001a*/ 	.short	0x0064
        /*001c*/ 	.short	0x0082
	.zero		2


//--------------------- .nv.info                  --------------------------
	.section	.nv.info,"",@"SHT_CUDA_INFO"
	.align	4


	//----- nvinfo : EIATTR_REGCOUNT
	.align		4
        /*0000*/ 	.byte	0x04, 0x2f
        /*0002*/ 	.short	(.L_1 - .L_0)
	.align		4
.L_0:
        /*0004*/ 	.word	index@(_Z10add_one_v1iPf)
        /*0008*/ 	.word	0x00000008


	//----- nvinfo : EIATTR_FRAME_SIZE
	.align		4
.L_1:
        /*000c*/ 	.byte	0x04, 0x11
        /*000e*/ 	.short	(.L_3 - .L_2)
	.align		4
.L_2:
        /*0010*/ 	.word	index@(_Z10add_one_v1iPf)
        /*0014*/ 	.word	0x00000000


	//----- nvinfo : EIATTR_REGCOUNT
	.align		4
.L_3:
        /*0018*/ 	.byte	0x04, 0x2f
        /*001a*/ 	.short	(.L_5 - .L_4)
	.align		4
.L_4:
        /*001c*/ 	.word	index@(_Z10add_one_v2iPf)
        /*0020*/ 	.word	0x00000008


	//----- nvinfo : EIATTR_FRAME_SIZE
	.align		4
.L_5:
        /*0024*/ 	.byte	0x04, 0x11
        /*0026*/ 	.short	(.L_7 - .L_6)
	.align		4
.L_6:
        /*0028*/ 	.word	index@(_Z10add_one_v2iPf)
        /*002c*/ 	.word	0x00000000


	//----- nvinfo : EIATTR_MIN_STACK_SIZE
	.align		4
.L_7:
        /*0030*/ 	.byte	0x04, 0x12
        /*0032*/ 	.short	(.L_9 - .L_8)
	.align		4
.L_8:
        /*0034*/ 	.word	index@(_Z10add_one_v2iPf)
        /*0038*/ 	.word	0x00000000


	//----- nvinfo : EIATTR_MIN_STACK_SIZE
	.align		4
.L_9:
        /*003c*/ 	.byte	0x04, 0x12
        /*003e*/ 	.short	(.L_11 - .L_10)
	.align		4
.L_10:
        /*0040*/ 	.word	index@(_Z10add_one_v1iPf)
        /*0044*/ 	.word	0x00000000
.L_11:


//--------------------- .nv.compat                --------------------------
	.section	.nv.compat,"",@"SHT_CUDA_COMPAT_INFO"
	.align	4
        /*0000*/ 	.byte	0x02, 0x09, 0x00, 0x00, 0x02, 0x02, 0x01, 0x00, 0x02, 0x05, 0x05, 0x00, 0x03, 0x07, 0x01, 0x01
        /*0010*/ 	.byte	0x02, 0x03, 0x00, 0x00, 0x02, 0x06, 0x01, 0x00, 0x04, 0x0b, 0x08, 0x00, 0x09, 0x00, 0x00, 0x00
        /*0020*/ 	.byte	0x00, 0x00, 0x00, 0x00


//--------------------- .nv.info._Z10add_one_v2iPf --------------------------
	.section	.nv.info._Z10add_one_v2iPf,"",@"SHT_CUDA_INFO"
	.sectionflags	@""
	.align	4


	//----- nvinfo : EIATTR_CUDA_API_VERSION
	.align		4
        /*0000*/ 	.byte	0x04, 0x37
        /*0002*/ 	.short	(.L_13 - .L_12)
.L_12:
        /*0004*/ 	.word	0x00000082


	//----- nvinfo : EIATTR_KPARAM_INFO
	.align		4
.L_13:
        /*0008*/ 	.byte	0x04, 0x17
        /*000a*/ 	.short	(.L_15 - .L_14)
.L_14:
        /*000c*/ 	.word	0x00000000
        /*0010*/ 	.short	0x0001
        /*0012*/ 	.short	0x0008
        /*0014*/ 	.byte	0x00, 0xf5, 0x21, 0x00


	//----- nvinfo : EIATTR_KPARAM_INFO
	.align		4
.L_15:
        /*0018*/ 	.byte	0x04, 0x17
        /*001a*/ 	.short	(.L_17 - .L_16)
.L_16:
        /*001c*/ 	.word	0x00000000
        /*0020*/ 	.short	0x0000
        /*0022*/ 	.short	0x0000
        /*0024*/ 	.byte	0x00, 0xf0, 0x11, 0x00


	//----- nvinfo : EIATTR_SPARSE_MMA_MASK
	.align		4
.L_17:
        /*0028*/ 	.byte	0x03, 0x50
        /*002a*/ 	.short	0x0000


	//----- nvinfo : EIATTR_MAXREG_COUNT
	.align		4
        /*002c*/ 	.byte	0x03, 0x1b
        /*002e*/ 	.short	0x00ff


	//----- nvinfo : EIATTR_MERCURY_ISA_VERSION
	.align		4
        /*0030*/ 	.byte	0x03, 0x5f
        /*0032*/ 	.short	0x0101


	//----- nvinfo : EIATTR_VRC_CTA_INIT_COUNT
	.align		4
        /*0034*/ 	.byte	0x02, 0x4a
	.zero		1
	.zero		1


	//----- nvinfo : EIATTR_EXIT_INSTR_OFFSETS
	.align		4
        /*0038*/ 	.byte	0x04, 0x1c
        /*003a*/ 	.short	(.L_19 - .L_18)


	//   ....[0]....
.L_18:
        /*003c*/ 	.word	0x00000070


	//   ....[1]....
        /*0040*/ 	.word	0x00000130


	//----- nvinfo : EIATTR_CBANK_PARAM_SIZE
	.align		4
.L_19:
        /*0044*/ 	.byte	0x03, 0x19
        /*0046*/ 	.short	0x0010


	//----- nvinfo : EIATTR_PARAM_CBANK
	.align		4
        /*0048*/ 	.byte	0x04, 0x0a
        /*004a*/ 	.short	(.L_21 - .L_20)
	.align		4
.L_20:
        /*004c*/ 	.word	index@(.nv.constant0._Z10add_one_v2iPf)
        /*0050*/ 	.short	0x0380
        /*0052*/ 	.short	0x0010


	//----- nvinfo : EIATTR_SW_WAR
	.align		4
.L_21:
        /*0054*/ 	.byte	0x04, 0x36
        /*0056*/ 	.short	(.L_23 - .L_22)
.L_22:
        /*0058*/ 	.word	0x00000008
.L_23:


//--------------------- .nv.info._Z10add_one_v1iPf --------------------------
	.section	.nv.info._Z10add_one_v1iPf,"",@"SHT_CUDA_INFO"
	.sectionflags	@""
	.align	4


	//----- nvinfo : EIATTR_CUDA_API_VERSION
	.align		4
        /*0000*/ 	.byte	0x04, 0x37
        /*0002*/ 	.short	(.L_25 - .L_24)
.L_24:
        /*0004*/ 	.word	0x00000082


	//----- nvinfo : EIATTR_KPARAM_INFO
	.align		4
.L_25:
        /*0008*/ 	.byte	0x04, 0x17
        /*000a*/ 	.short	(.L_27 - .L_26)
.L_26:
        /*000c*/ 	.word	0x00000000
        /*0010*/ 	.short	0x0001
        /*0012*/ 	.short	0x0008
        /*0014*/ 	.byte	0x00, 0xf5, 0x21, 0x00


	//----- nvinfo : EIATTR_KPARAM_INFO
	.align		4
.L_27:
        /*0018*/ 	.byte	0x04, 0x17
        /*001a*/ 	.short	(.L_29 - .L_28)
.L_28:
        /*001c*/ 	.word	0x00000000
        /*0020*/ 	.short	0x0000
        /*0022*/ 	.short	0x0000
        /*0024*/ 	.byte	0x00, 0xf0, 0x11, 0x00


	//----- nvinfo : EIATTR_SPARSE_MMA_MASK
	.align		4
.L_29:
        /*0028*/ 	.byte	0x03, 0x50
        /*002a*/ 	.short	0x0000


	//----- nvinfo : EIATTR_MAXREG_COUNT
	.align		4
        /*002c*/ 	.byte	0x03, 0x1b
        /*002e*/ 	.short	0x00ff


	//----- nvinfo : EIATTR_MERCURY_ISA_VERSION
	.align		4
        /*0030*/ 	.byte	0x03, 0x5f
        /*0032*/ 	.short	0x0101


	//----- nvinfo : EIATTR_VRC_CTA_INIT_COUNT
	.align		4
        /*0034*/ 	.byte	0x02, 0x4a
	.zero		1
	.zero		1


	//----- nvinfo : EIATTR_EXIT_INSTR_OFFSETS
	.align		4
        /*0038*/ 	.byte	0x04, 0x1c
        /*003a*/ 	.short	(.L_31 - .L_30)


	//   ....[0]....
.L_30:
        /*003c*/ 	.word	0x000000b0


	//----- nvinfo : EIATTR_CBANK_PARAM_SIZE
	.align		4
.L_31:
        /*0040*/ 	.byte	0x03, 0x19
        /*0042*/ 	.short	0x0010


	//----- nvinfo : EIATTR_PARAM_CBANK
	.align		4
        /*0044*/ 	.byte	0x04, 0x0a
        /*0046*/ 	.short	(.L_33 - .L_32)
	.align		4
.L_32:
        /*0048*/ 	.word	index@(.nv.constant0._Z10add_one_v1iPf)
        /*004c*/ 	.short	0x0380
        /*004e*/ 	.short	0x0010


	//----- nvinfo : EIATTR_SW_WAR
	.align		4
.L_33:
        /*0050*/ 	.byte	0x04, 0x36
        /*0052*/ 	.short	(.L_35 - .L_34)
.L_34:
        /*0054*/ 	.word	0x00000008
.L_35:


//--------------------- .nv.callgraph             --------------------------
	.section	.nv.callgraph,"",@"SHT_CUDA_CALLGRAPH"
	.align	4
	.sectionentsize	8
	.align		4
        /*0000*/ 	.word	0x00000000
	.align		4
        /*0004*/ 	.word	0xffffffff
	.align		4
        /*0008*/ 	.word	0x00000000
	.align		4
        /*000c*/ 	.word	0xfffffffe
	.align		4
        /*0010*/ 	.word	0x00000000
	.align		4
        /*0014*/ 	.word	0xfffffffd
	.align		4
        /*0018*/ 	.word	0x00000000
	.align		4
        /*001c*/ 	.word	0xfffffffc


//--------------------- .text._Z10add_one_v2iPf   --------------------------
	.section	.text._Z10add_one_v2iPf,"ax",@progbits
	.align	128
        .global         _Z10add_one_v2iPf
        .type           _Z10add_one_v2iPf,@function
        .size           _Z10add_one_v2iPf,(.L_x_2 - _Z10add_one_v2iPf)
        .other          _Z10add_one_v2iPf,@"STO_CUDA_ENTRY STV_DEFAULT"
_Z10add_one_v2iPf:
.text._Z10add_one_v2iPf:
[----:B------:R-:W-:Y:S01]  /*0000*/  LDC R1, c[0x0][0x37c] ;  /* 0x0000df00ff017b82 */ /* 0x000fe20000000800 */
[----:B------:R-:W0:Y:S07]  /*0010*/  S2R R3, SR_TID.X ;  /* 0x0000000000037919 */ /* 0x000e2e0000002100 */
[----:B------:R-:W0:Y:S01]  /*0020*/  S2UR UR4, SR_CTAID.X ;  /* 0x00000000000479c3 */ /* 0x000e220000002500 */
[----:B------:R-:W1:Y:S07]  /*0030*/  LDCU UR7, c[0x0][0x380] ;  /* 0x00007000ff0777ac */ /* 0x000e6e0008000800 */
[----:B------:R-:W0:Y:S02]  /*0040*/  LDC R0, c[0x0][0x360] ;  /* 0x0000d800ff007b82 */ /* 0x000e240000000800 */
[----:B0-----:R-:W-:-:S05]  /*0050*/  IMAD R0, R0, UR4, R3 ;  /* 0x0000000400007c24 */ /* 0x001fca000f8e0203 */
[----:B-1----:R-:W-:-:S13]  /*0060*/  ISETP.GE.AND P0, PT, R0, UR7, PT ;  /* 0x0000000700007c0c */ /* 0x002fda000bf06270 */
[----:B------:R-:W-:Y:S05]  /*0070*/  @P0 EXIT ;  /* 0x000000000000094d */ /* 0x000fea0003800000 */
[----:B------:R-:W0:Y:S01]  /*0080*/  S2R R5, SR_TID.Y ;  /* 0x0000000000057919 */ /* 0x000e220000002200 */
[----:B------:R-:W0:Y:S01]  /*0090*/  LDCU UR6, c[0x0][0x364] ;  /* 0x00006c80ff0677ac */ /* 0x000e220008000800 */
[----:B------:R-:W1:Y:S01]  /*00a0*/  LDC.64 R2, c[0x0][0x388] ;  /* 0x0000e200ff027b82 */ /* 0x000e620000000a00 */
[----:B------:R-:W0:Y:S01]  /*00b0*/  S2R R4, SR_CTAID.Y ;  /* 0x0000000000047919 */ /* 0x000e220000002600 */
[----:B------:R-:W2:Y:S01]  /*00c0*/  LDCU.64 UR4, c[0x0][0x358] ;  /* 0x00006b00ff0477ac */ /* 0x000ea20008000a00 */
[----:B0-----:R-:W-:-:S04]  /*00d0*/  IMAD R5, R4, UR6, R5 ;  /* 0x0000000604057c24 */ /* 0x001fc8000f8e0205 */
[----:B------:R-:W-:-:S04]  /*00e0*/  IMAD R5, R5, UR7, R0 ;  /* 0x0000000705057c24 */ /* 0x000fc8000f8e0200 */
[----:B-1----:R-:W-:-:S05]  /*00f0*/  IMAD.WIDE R2, R5, 0x4, R2 ;  /* 0x0000000405027825 */ /* 0x002fca00078e0202 */
[----:B--2---:R-:W2:Y:S02]  /*0100*/  LDG.E R0, desc[UR4][R2.64] ;  /* 0x0000000402007981 */ /* 0x004ea4000c1e1900 */
[----:B--2---:R-:W-:-:S05]  /*0110*/  FADD R5, R0, 1 ;  /* 0x3f80000000057421 */ /* 0x004fca0000000000 */
[----:B------:R-:W-:Y:S01]  /*0120*/  STG.E desc[UR4][R2.64], R5 ;  /* 0x0000000502007986 */ /* 0x000fe2000c101904 */
[----:B------:R-:W-:Y:S05]  /*0130*/  EXIT ;  /* 0x000000000000794d */ /* 0x000fea0003800000 */
.L_x_0:
[----:B------:R-:W-:-:S00]  /*0140*/  BRA `(.L_x_0) ;  /* 0xfffffffc00fc7947 */ /* 0x000fc0000383ffff */
[----:B------:R-:W-:-:S00]  /*0150*/  NOP ;  /* 0x0000000000007918 */ /* 0x000fc00000000000 */
        /* <DEDUP_REMOVED lines=10> */
.L_x_2:


//--------------------- .text._Z10add_one_v1iPf   --------------------------
	.section	.text._Z10add_one_v1iPf,"ax",@progbits
	.align	128
        .global         _Z10add_one_v1iPf
        .type           _Z10add_one_v1iPf,@function
        .size           _Z10add_one_v1iPf,(.L_x_3 - _Z10add_one_v1iPf)
        .other          _Z10add_one_v1iPf,@"STO_CUDA_ENTRY STV_DEFAULT"
_Z10add_one_v1iPf:
.text._Z10add_one_v1iPf:
[----:B------:R-:W-:Y:S01]  /*0000*/  LDC R1, c[0x0][0x37c] ;  /* 0x0000df00ff017b82 */ /* 0x000fe20000000800 */
[----:B------:R-:W0:Y:S07]  /*0010*/  S2R R5, SR_TID.X ;  /* 0x0000000000057919 */ /* 0x000e2e0000002100 */
[----:B------:R-:W1:Y:S01]  /*0020*/  LDC.64 R2, c[0x0][0x388] ;  /* 0x0000e200ff027b82 */ /* 0x000e620000000a00 */
[----:B------:R-:W0:Y:S01]  /*0030*/  LDCU UR6, c[0x0][0x380] ;  /* 0x00007000ff0677ac */ /* 0x000e220008000800 */
[----:B------:R-:W0:Y:S01]  /*0040*/  S2R R0, SR_TID.Y ;  /* 0x0000000000007919 */ /* 0x000e220000002200 */
[----:B------:R-:W2:Y:S01]  /*0050*/  LDCU.64 UR4, c[0x0][0x358] ;  /* 0x00006b00ff0477ac */ /* 0x000ea20008000a00 */
[----:B0-----:R-:W-:-:S04]  /*0060*/  IMAD R5, R0, UR6, R5 ;  /* 0x0000000600057c24 */ /* 0x001fc8000f8e0205 */
[----:B-1----:R-:W-:-:S05]  /*0070*/  IMAD.WIDE R2, R5, 0x4, R2 ;  /* 0x0000000405027825 */ /* 0x002fca00078e0202 */
[----:B--2---:R-:W2:Y:S02]  /*0080*/  LDG.E R0, desc[UR4][R2.64] ;  /* 0x0000000402007981 */ /* 0x004ea4000c1e1900 */
[----:B--2---:R-:W-:-:S05]  /*0090*/  FADD R5, R0, 1 ;  /* 0x3f80000000057421 */ /* 0x004fca0000000000 */
[----:B------:R-:W-:Y:S01]  /*00a0*/  STG.E desc[UR4][R2.64], R5 ;  /* 0x0000000502007986 */ /* 0x000fe2000c101904 */
[----:B------:R-:W-:Y:S05]  /*00b0*/  EXIT ;  /* 0x000000000000794d */ /* 0x000fea0003800000 */
.L_x_1:
        /* <DEDUP_REMOVED lines=12> */
.L_x_3:


//--------------------- .nv.shared.reserved.0     --------------------------
	.section	.nv.shared.reserved.0,"aw",@nobits
	.weak		__nv_reservedSMEM_offset_0_alias
	.size		__nv_reservedSMEM_offset_0_alias, 0, 64
	.other		__nv_reservedSMEM_offset_0_alias,@"STO_CUDA_RESERVED_SHARED STV_DEFAULT"
__nv_reservedSMEM_offset_0_alias:
	.zero		0
	.zero		64


//--------------------- .nv.constant0._Z10add_one_v2iPf --------------------------
	.section	.nv.constant0._Z10add_one_v2iPf,"a",@progbits
	.sectionflags	@""
	.align	4
.nv.constant0._Z10add_one_v2iPf:
	.zero		912


//--------------------- .nv.constant0._Z10add_one_v1iPf --------------------------
	.section	.nv.constant0._Z10add_one_v1iPf,"a",@progbits
	.sectionflags	@""
	.align	4
.nv.constant0._Z10add_one_v1iPf:
	.zero		912


//--------------------- SYMBOLS --------------------------

	.type		.nv.reservedSmem.offset0,@object
	.size		.nv.reservedSmem.offset0,0x4
